	.headerflags	@"EF_CUDA_TEXMODE_UNIFIED EF_CUDA_64BIT_ADDRESS EF_CUDA_ACCELERATORS EF_CUDA_SM90 EF_CUDA_VIRTUAL_SM(EF_CUDA_SM90)"
	.elftype	@"ET_EXEC"


//--------------------- .nv.info                  --------------------------
	.section	.nv.info,"",@"SHT_CUDA_INFO"
	.align	4


	//----- nvinfo : EIATTR_REGCOUNT
	.align		4
        /*0000*/ 	.byte	0x04, 0x2f
        /*0002*/ 	.short	(.L_3 - .L_2)
	.align		4
.L_2:
        /*0004*/ 	.word	index@(triton_poi_fused__native_batch_norm_legit_no_training_convolution_relu_1)
        /*0008*/ 	.word	0x00000020


	//----- nvinfo : EIATTR_MIN_STACK_SIZE
	.align		4
.L_3:
        /*000c*/ 	.byte	0x04, 0x12
        /*000e*/ 	.short	(.L_5 - .L_4)
	.align		4
.L_4:
        /*0010*/ 	.word	index@(triton_poi_fused__native_batch_norm_legit_no_training_convolution_relu_1)
        /*0014*/ 	.word	0x00000000


	//----- nvinfo : EIATTR_FRAME_SIZE
	.align		4
.L_5:
        /*0018*/ 	.byte	0x04, 0x11
        /*001a*/ 	.short	(.L_7 - .L_6)
	.align		4
.L_6:
        /*001c*/ 	.word	index@(triton_poi_fused__native_batch_norm_legit_no_training_convolution_relu_1)
        /*0020*/ 	.word	0x00000000


	//----- nvinfo : EIATTR_MIN_STACK_SIZE
	.align		4
.L_7:
        /*0024*/ 	.byte	0x04, 0x12
        /*0026*/ 	.short	(.L_9 - .L_8)
	.align		4
.L_8:
        /*0028*/ 	.word	index@(triton_poi_fused__native_batch_norm_legit_no_training_convolution_relu_1)
        /*002c*/ 	.word	0x00000000
.L_9:


//--------------------- .nv.info.triton_poi_fused__native_batch_norm_legit_no_training_convolution_relu_1 --------------------------
	.section	.nv.info.triton_poi_fused__native_batch_norm_legit_no_training_convolution_relu_1,"",@"SHT_CUDA_INFO"
	.sectionflags	@""
	.align	4


	//----- nvinfo : EIATTR_CUDA_API_VERSION
	.align		4
        /*0000*/ 	.byte	0x04, 0x37
        /*0002*/ 	.short	(.L_11 - .L_10)
.L_10:
        /*0004*/ 	.word	0x0000007c


	//----- nvinfo : EIATTR_KPARAM_INFO
	.align		4
.L_11:
        /*0008*/ 	.byte	0x04, 0x17
        /*000a*/ 	.short	(.L_13 - .L_12)
.L_12:
        /*000c*/ 	.word	0x00000000
        /*0010*/ 	.short	0x0007
        /*0012*/ 	.short	0x0038
        /*0014*/ 	.byte	0x00, 0xf0, 0x11, 0x00


	//----- nvinfo : EIATTR_KPARAM_INFO
	.align		4
.L_13:
        /*0018*/ 	.byte	0x04, 0x17
        /*001a*/ 	.short	(.L_15 - .L_14)
.L_14:
        /*001c*/ 	.word	0x00000000
        /*0020*/ 	.short	0x0006
        /*0022*/ 	.short	0x0030
        /*0024*/ 	.byte	0x00, 0xf4, 0x21, 0x00


	//----- nvinfo : EIATTR_KPARAM_INFO
	.align		4
.L_15:
        /*0028*/ 	.byte	0x04, 0x17
        /*002a*/ 	.short	(.L_17 - .L_16)
.L_16:
        /*002c*/ 	.word	0x00000000
        /*0030*/ 	.short	0x0005
        /*0032*/ 	.short	0x0028
        /*0034*/ 	.byte	0x00, 0xf4, 0x21, 0x00


	//----- nvinfo : EIATTR_KPARAM_INFO
	.align		4
.L_17:
        /*0038*/ 	.byte	0x04, 0x17
        /*003a*/ 	.short	(.L_19 - .L_18)
.L_18:
        /*003c*/ 	.word	0x00000000
        /*0040*/ 	.short	0x0004
        /*0042*/ 	.short	0x0020
        /*0044*/ 	.byte	0x00, 0xf4, 0x21, 0x00


	//----- nvinfo : EIATTR_KPARAM_INFO
	.align		4
.L_19:
        /*0048*/ 	.byte	0x04, 0x17
        /*004a*/ 	.short	(.L_21 - .L_20)
.L_20:
        /*004c*/ 	.word	0x00000000
        /*0050*/ 	.short	0x0003
        /*0052*/ 	.short	0x0018
        /*0054*/ 	.byte	0x00, 0xf4, 0x21, 0x00


	//----- nvinfo : EIATTR_KPARAM_INFO
	.align		4
.L_21:
        /*0058*/ 	.byte	0x04, 0x17
        /*005a*/ 	.short	(.L_23 - .L_22)
.L_22:
        /*005c*/ 	.word	0x00000000
        /*0060*/ 	.short	0x0002
        /*0062*/ 	.short	0x0010
        /*0064*/ 	.byte	0x00, 0xf4, 0x21, 0x00


	//----- nvinfo : EIATTR_KPARAM_INFO
	.align		4
.L_23:
        /*0068*/ 	.byte	0x04, 0x17
        /*006a*/ 	.short	(.L_25 - .L_24)
.L_24:
        /*006c*/ 	.word	0x00000000
        /*0070*/ 	.short	0x0001
        /*0072*/ 	.short	0x0008
        /*0074*/ 	.byte	0x00, 0xf4, 0x21, 0x00


	//----- nvinfo : EIATTR_KPARAM_INFO
	.align		4
.L_25:
        /*0078*/ 	.byte	0x04, 0x17
        /*007a*/ 	.short	(.L_27 - .L_26)
.L_26:
        /*007c*/ 	.word	0x00000000
        /*0080*/ 	.short	0x0000
        /*0082*/ 	.short	0x0000
        /*0084*/ 	.byte	0x00, 0xf4, 0x21, 0x00


	//----- nvinfo : EIATTR_SPARSE_MMA_MASK
	.align		4
.L_27:
        /*0088*/ 	.byte	0x03, 0x50
        /*008a*/ 	.short	0x0000


	//----- nvinfo : EIATTR_MAXREG_COUNT
	.align		4
        /*008c*/ 	.byte	0x03, 0x1b
        /*008e*/ 	.short	0x00ff


	//----- nvinfo : EIATTR_EXIT_INSTR_OFFSETS
	.align		4
        /*0090*/ 	.byte	0x04, 0x1c
        /*0092*/ 	.short	(.L_29 - .L_28)


	//   ....[0]....
.L_28:
        /*0094*/ 	.word	0x000007b0


	//----- nvinfo : EIATTR_REQNTID
	.align		4
.L_29:
        /*0098*/ 	.byte	0x04, 0x10
        /*009a*/ 	.short	(.L_31 - .L_30)
.L_30:
        /*009c*/ 	.word	0x00000080
        /*00a0*/ 	.word	0x00000001
        /*00a4*/ 	.word	0x00000001


	//----- nvinfo : EIATTR_CBANK_PARAM_SIZE
	.align		4
.L_31:
        /*00a8*/ 	.byte	0x03, 0x19
        /*00aa*/ 	.short	0x003c


	//----- nvinfo : EIATTR_PARAM_CBANK
	.align		4
        /*00ac*/ 	.byte	0x04, 0x0a
        /*00ae*/ 	.short	(.L_33 - .L_32)
	.align		4
.L_32:
        /*00b0*/ 	.word	index@(.nv.constant0.triton_poi_fused__native_batch_norm_legit_no_training_convolution_relu_1)
        /*00b4*/ 	.short	0x0210
        /*00b6*/ 	.short	0x003c


	//----- nvinfo : EIATTR_SW_WAR
	.align		4
.L_33:
        /*00b8*/ 	.byte	0x04, 0x36
        /*00ba*/ 	.short	(.L_35 - .L_34)
.L_34:
        /*00bc*/ 	.word	0x00000008
.L_35:


//--------------------- .nv.callgraph             --------------------------
	.section	.nv.callgraph,"",@"SHT_CUDA_CALLGRAPH"
	.align	4
	.sectionentsize	8
	.align		4
        /*0000*/ 	.word	0x00000000
	.align		4
        /*0004*/ 	.word	0xffffffff
	.align		4
        /*0008*/ 	.word	0x00000000
	.align		4
        /*000c*/ 	.word	0xfffffffe
	.align		4
        /*0010*/ 	.word	0x00000000
	.align		4
        /*0014*/ 	.word	0xfffffffd
	.align		4
        /*0018*/ 	.word	0x00000000
	.align		4
        /*001c*/ 	.word	0xfffffffc


//--------------------- .nv.constant4             --------------------------
	.section	.nv.constant4,"a",@progbits
	.align	8
	.align		8
.nv.constant4:
        /*0000*/ 	.dword	_$_str
	.align		8
        /*0008*/ 	.dword	_$_str_$_2


//--------------------- .text.triton_poi_fused__native_batch_norm_legit_no_training_convolution_relu_1 --------------------------
	.section	.text.triton_poi_fused__native_batch_norm_legit_no_training_convolution_relu_1,"ax",@progbits
	.align	128
        .global         triton_poi_fused__native_batch_norm_legit_no_training_convolution_relu_1
        .type           triton_poi_fused__native_batch_norm_legit_no_training_convolution_relu_1,@function
        .size           triton_poi_fused__native_batch_norm_legit_no_training_convolution_relu_1,(.L_x_1 - triton_poi_fused__native_batch_norm_legit_no_training_convolution_relu_1)
        .other          triton_poi_fused__native_batch_norm_legit_no_training_convolution_relu_1,@"STO_CUDA_ENTRY STV_DEFAULT"
triton_poi_fused__native_batch_norm_legit_no_training_convolution_relu_1:
.text.triton_poi_fused__native_batch_norm_legit_no_training_convolution_relu_1:
[----:B------:R-:W-:Y:S01]  /*0000*/  LDC R1, c[0x0][0x28] ;  /* 0x00000a00ff017b82 */ /* 0x000fe20000000800 */
[----:B------:R-:W1:Y:S01]  /*0010*/  S2R R0, SR_TID.X ;  /* 0x0000000000007919 */ /* 0x000e620000002100 */
[----:B------:R-:W-:-:S06]  /*0020*/  ULDC.64 UR4, c[0x0][0x208] ;  /* 0x0000820000047ab9 */ /* 0x000fcc0000000a00 */
[----:B------:R-:W2:Y:S01]  /*0030*/  LDC.64 R28, c[0x0][0x218] ;  /* 0x00008600ff1c7b82 */ /* 0x000ea20000000a00 */
[----:B------:R-:W3:Y:S07]  /*0040*/  S2R R5, SR_CTAID.X ;  /* 0x0000000000057919 */ /* 0x000eee0000002500 */
[----:B------:R-:W4:Y:S08]  /*0050*/  LDC.64 R26, c[0x0][0x220] ;  /* 0x00008800ff1a7b82 */ /* 0x000f300000000a00 */
[----:B------:R-:W5:Y:S01]  /*0060*/  LDC.64 R22, c[0x0][0x230] ;  /* 0x00008c00ff167b82 */ /* 0x000f620000000a00 */
[----:B-1----:R-:W-:-:S02]  /*0070*/  SHF.L.U32 R0, R0, 0x2, RZ ;  /* 0x0000000200007819 */ /* 0x002fc400000006ff */
[----:B---3--:R-:W-:Y:S02]  /*0080*/  SHF.R.S32.HI R3, RZ, 0x15, R5 ;  /* 0x00000015ff037819 */ /* 0x008fe40000011405 */
[----:B------:R-:W-:Y:S02]  /*0090*/  LOP3.LUT R0, R0, 0x1fc, RZ, 0xc0, !PT ;  /* 0x000001fc00007812 */ /* 0x000fe400078ec0ff */
[----:B------:R-:W-:Y:S02]  /*00a0*/  SGXT R3, R3, 0x1 ;  /* 0x000000010303781a */ /* 0x000fe40000000200 */
[----:B------:R-:W-:Y:S02]  /*00b0*/  LEA R0, R5, R0, 0xa ;  /* 0x0000000005007211 */ /* 0x000fe400078e50ff */
[----:B------:R-:W1:Y:S02]  /*00c0*/  LDC.64 R4, c[0x0][0x228] ;  /* 0x00008a00ff047b82 */ /* 0x000e640000000a00 */
[----:B------:R-:W-:-:S04]  /*00d0*/  LEA.HI R3, R3, R0, RZ, 0xc ;  /* 0x0000000003037211 */ /* 0x000fc800078f60ff */
[----:B------:R-:W-:Y:S02]  /*00e0*/  SHF.R.S32.HI R9, RZ, 0xc, R3 ;  /* 0x0000000cff097819 */ /* 0x000fe40000011403 */
[----:B------:R-:W-:Y:S02]  /*00f0*/  IADD3 R3, R3, 0x200, RZ ;  /* 0x0000020003037810 */ /* 0x000fe40007ffe0ff */
[----:B------:R-:W-:Y:S02]  /*0100*/  LEA.HI R2, R9, R9, RZ, 0x8 ;  /* 0x0000000909027211 */ /* 0x000fe400078f40ff */
[----:B------:R-:W-:Y:S02]  /*0110*/  SHF.R.S32.HI R3, RZ, 0xc, R3 ;  /* 0x0000000cff037819 */ /* 0x000fe40000011403 */
[----:B------:R-:W-:Y:S02]  /*0120*/  LOP3.LUT R2, R2, 0xffffff00, RZ, 0xc0, !PT ;  /* 0xffffff0002027812 */ /* 0x000fe400078ec0ff */
[----:B------:R-:W-:-:S02]  /*0130*/  LEA.HI R6, R3, R3, RZ, 0x8 ;  /* 0x0000000303067211 */ /* 0x000fc400078f40ff */
[----:B------:R-:W-:Y:S02]  /*0140*/  IADD3 R9, R9, -R2, RZ ;  /* 0x8000000209097210 */ /* 0x000fe40007ffe0ff */
[----:B------:R-:W-:-:S04]  /*0150*/  LOP3.LUT R6, R6, 0xffffff00, RZ, 0xc0, !PT ;  /* 0xffffff0006067812 */ /* 0x000fc800078ec0ff */
[----:B------:R-:W-:Y:S01]  /*0160*/  IADD3 R3, R3, -R6, RZ ;  /* 0x8000000603037210 */ /* 0x000fe20007ffe0ff */
[--C-:B-1----:R-:W-:Y:S01]  /*0170*/  IMAD.WIDE R12, R9, 0x4, R4.reuse ;  /* 0x00000004090c7825 */ /* 0x102fe200078e0204 */
[----:B------:R-:W1:Y:S03]  /*0180*/  LDC.64 R6, c[0x0][0x210] ;  /* 0x00008400ff067b82 */ /* 0x000e660000000a00 */
[----:B------:R-:W-:Y:S01]  /*0190*/  IMAD.WIDE R24, R3, 0x4, R4 ;  /* 0x0000000403187825 */ /* 0x000fe200078e0204 */
[----:B------:R-:W3:Y:S04]  /*01a0*/  LDG.E.EL R21, desc[UR4][R12.64] ;  /* 0x000000040c157981 */ /* 0x000ee8000c2e1900 */
[----:B------:R-:W5:Y:S01]  /*01b0*/  LDC.64 R4, c[0x0][0x238] ;  /* 0x00008e00ff047b82 */ /* 0x000f620000000a00 */
[----:B------:R-:W3:Y:S01]  /*01c0*/  LDG.E.EL R24, desc[UR4][R24.64] ;  /* 0x0000000418187981 */ /* 0x000ee2000c2e1900 */
[----:B--2---:R-:W-:-:S05]  /*01d0*/  IMAD.WIDE R10, R9, 0x4, R28 ;  /* 0x00000004090a7825 */ /* 0x004fca00078e021c */
[----:B------:R4:W2:Y:S01]  /*01e0*/  LDG.E.EL R19, desc[UR4][R10.64] ;  /* 0x000000040a137981 */ /* 0x0008a2000c2e1900 */
[----:B-1----:R-:W-:-:S04]  /*01f0*/  IMAD.WIDE R6, R0, 0x4, R6 ;  /* 0x0000000400067825 */ /* 0x002fc800078e0206 */
[C---:B----4-:R-:W-:Y:S01]  /*0200*/  IMAD.WIDE R10, R9.reuse, 0x4, R26 ;  /* 0x00000004090a7825 */ /* 0x050fe200078e021a */
[----:B------:R-:W2:Y:S04]  /*0210*/  LDG.E.128 R12, desc[UR4][R6.64] ;  /* 0x00000004060c7981 */ /* 0x000ea8000c1e1d00 */
[----:B------:R-:W4:Y:S01]  /*0220*/  LDG.E.EL R18, desc[UR4][R10.64] ;  /* 0x000000040a127981 */ /* 0x000f22000c2e1900 */
[----:B-----5:R-:W-:-:S04]  /*0230*/  IMAD.WIDE R16, R9, 0x4, R22 ;  /* 0x0000000409107825 */ /* 0x020fc800078e0216 */
[----:B0-----:R-:W-:Y:S02]  /*0240*/  IMAD.WIDE R8, R9, 0x4, R4 ;  /* 0x0000000409087825 */ /* 0x001fe400078e0204 */
[----:B------:R-:W5:Y:S02]  /*0250*/  LDG.E.EL R17, desc[UR4][R16.64] ;  /* 0x0000000410117981 */ /* 0x000f64000c2e1900 */
[C---:B------:R-:W-:Y:S02]  /*0260*/  IMAD.WIDE R28, R3.reuse, 0x4, R28 ;  /* 0x00000004031c7825 */ /* 0x040fe400078e021c */
[----:B------:R-:W5:Y:S02]  /*0270*/  LDG.E.EL R20, desc[UR4][R8.64] ;  /* 0x0000000408147981 */ /* 0x000f64000c2e1900 */
[C---:B------:R-:W-:Y:S02]  /*0280*/  IMAD.WIDE R26, R3.reuse, 0x4, R26 ;  /* 0x00000004031a7825 */ /* 0x040fe400078e021a */
[----:B------:R0:W5:Y:S04]  /*0290*/  LDG.E.EL R16, desc[UR4][R28.64] ;  /* 0x000000041c107981 */ /* 0x000168000c2e1900 */
[----:B------:R-:W5:Y:S01]  /*02a0*/  LDG.E.128 R8, desc[UR4][R6.64+0x800] ;  /* 0x0008000406087981 */ /* 0x000f62000c1e1d00 */
[----:B------:R-:W-:-:S03]  /*02b0*/  IMAD.WIDE R4, R3, 0x4, R4 ;  /* 0x0000000403047825 */ /* 0x000fc600078e0204 */
[----:B------:R-:W5:Y:S01]  /*02c0*/  LDG.E.EL R2, desc[UR4][R26.64] ;  /* 0x000000041a027981 */ /* 0x000f62000c2e1900 */
[----:B------:R-:W-:-:S03]  /*02d0*/  IMAD.WIDE R22, R3, 0x4, R22 ;  /* 0x0000000403167825 */ /* 0x000fc600078e0216 */
[----:B------:R-:W5:Y:S04]  /*02e0*/  LDG.E.EL R4, desc[UR4][R4.64] ;  /* 0x0000000404047981 */ /* 0x000f68000c2e1900 */
[----:B------:R1:W5:Y:S01]  /*02f0*/  LDG.E.EL R3, desc[UR4][R22.64] ;  /* 0x0000000416037981 */ /* 0x000362000c2e1900 */
[----:B---3--:R-:W-:Y:S01]  /*0300*/  FADD R21, R21, 9.9999997473787516356e-06 ;  /* 0x3727c5ac15157421 */ /* 0x008fe20000000000 */
[----:B------:R-:W-:-:S03]  /*0310*/  FADD R24, R24, 9.9999997473787516356e-06 ;  /* 0x3727c5ac18187421 */ /* 0x000fc60000000000 */
[----:B------:R-:W3:Y:S08]  /*0320*/  MUFU.SQRT R25, R21 ;  /* 0x0000001500197308 */ /* 0x000ef00000002000 */
[----:B0-----:R-:W0:Y:S01]  /*0330*/  MUFU.SQRT R28, R24 ;  /* 0x00000018001c7308 */ /* 0x001e220000002000 */
[C---:B---3--:R-:W-:Y:S02]  /*0340*/  FSETP.GT.AND P0, PT, R25.reuse, 8.50705917302346158658e+37, PT ;  /* 0x7e8000001900780b */ /* 0x048fe40003f04000 */
[----:B------:R-:W-:-:S02]  /*0350*/  FSETP.GEU.AND P2, PT, R25, 1.175494350822287508e-38, PT ;  /* 0x008000001900780b */ /* 0x000fc40003f4e000 */
[C---:B0-----:R-:W-:Y:S02]  /*0360*/  FSETP.GT.AND P1, PT, R28.reuse, 8.50705917302346158658e+37, PT ;  /* 0x7e8000001c00780b */ /* 0x041fe40003f24000 */
[----:B------:R-:W-:-:S07]  /*0370*/  FSETP.GEU.AND P3, PT, R28, 1.175494350822287508e-38, PT ;  /* 0x008000001c00780b */ /* 0x000fce0003f6e000 */
[----:B------:R-:W-:Y:S01]  /*0380*/  @P0 FMUL R25, R25, 0.25 ;  /* 0x3e80000019190820 */ /* 0x000fe20000400000 */
[----:B------:R-:W-:-:S03]  /*0390*/  HFMA2.MMA R24, -RZ, RZ, 1.625, 0 ;  /* 0x3e800000ff187435 */ /* 0x000fc600000001ff */
[----:B------:R-:W-:Y:S01]  /*03a0*/  @!P2 FMUL R25, R25, 16777216 ;  /* 0x4b8000001919a820 */ /* 0x000fe20000400000 */
[----:B------:R-:W-:-:S04]  /*03b0*/  @P1 FMUL R28, R28, 0.25 ;  /* 0x3e8000001c1c1820 */ /* 0x000fc80000400000 */
[----:B------:R-:W-:Y:S01]  /*03c0*/  @!P3 FMUL R28, R28, 16777216 ;  /* 0x4b8000001c1cb820 */ /* 0x000fe20000400000 */
[----:B------:R-:W0:Y:S01]  /*03d0*/  MUFU.RCP R25, R25 ;  /* 0x0000001900197308 */ /* 0x000e220000001000 */
[----:B-1----:R-:W-:-:S07]  /*03e0*/  FSEL R22, R24, 1, P0 ;  /* 0x3f80000018167808 */ /* 0x002fce0000000000 */
[----:B------:R1:W3:Y:S01]  /*03f0*/  MUFU.RCP R5, R28 ;  /* 0x0000001c00057308 */ /* 0x0002e20000001000 */
[----:B------:R-:W-:Y:S01]  /*0400*/  FSEL R24, R24, 1, P1 ;  /* 0x3f80000018187808 */ /* 0x000fe20000800000 */
[----:B------:R-:W-:Y:S01]  /*0410*/  @!P2 FMUL R22, R22, 16777216 ;  /* 0x4b8000001616a820 */ /* 0x000fe20000400000 */
[--C-:B--2---:R-:W-:Y:S01]  /*0420*/  FADD R13, R13, R19.reuse ;  /* 0x000000130d0d7221 */ /* 0x104fe20000000000 */
[--C-:B------:R-:W-:Y:S01]  /*0430*/  FADD R12, R12, R19.reuse ;  /* 0x000000130c0c7221 */ /* 0x100fe20000000000 */
[--C-:B------:R-:W-:Y:S01]  /*0440*/  FADD R14, R14, R19.reuse ;  /* 0x000000130e0e7221 */ /* 0x100fe20000000000 */
[----:B------:R-:W-:Y:S01]  /*0450*/  @!P3 FMUL R24, R24, 16777216 ;  /* 0x4b8000001818b820 */ /* 0x000fe20000400000 */
[----:B------:R-:W-:Y:S01]  /*0460*/  FADD R15, R15, R19 ;  /* 0x000000130f0f7221 */ /* 0x000fe20000000000 */
[----:B0-----:R-:W-:Y:S01]  /*0470*/  FMUL R21, R25, R22 ;  /* 0x0000001619157220 */ /* 0x001fe20000400000 */
[C---:B----4-:R-:W-:Y:S01]  /*0480*/  FADD R22, -R18.reuse, R12 ;  /* 0x0000000c12167221 */ /* 0x050fe20000000100 */
[C---:B------:R-:W-:Y:S01]  /*0490*/  FADD R26, -R18.reuse, R14 ;  /* 0x0000000e121a7221 */ /* 0x040fe20000000100 */
[C---:B-1----:R-:W-:Y:S01]  /*04a0*/  FADD R28, -R18.reuse, R15 ;  /* 0x0000000f121c7221 */ /* 0x042fe20000000100 */
[----:B---3--:R-:W-:Y:S01]  /*04b0*/  FMUL R5, R5, R24 ;  /* 0x0000001805057220 */ /* 0x008fe20000400000 */
[----:B------:R-:W-:-:S02]  /*04c0*/  FADD R24, -R18, R13 ;  /* 0x0000000d12187221 */ /* 0x000fc40000000100 */
[----:B------:R-:W0:Y:S01]  /*04d0*/  LDC.64 R18, c[0x0][0x240] ;  /* 0x00009000ff127b82 */ /* 0x000e220000000a00 */
[C---:B------:R-:W-:Y:S01]  /*04e0*/  FMUL R27, R21.reuse, R22 ;  /* 0x00000016151b7220 */ /* 0x040fe20000400000 */
[C---:B------:R-:W-:Y:S01]  /*04f0*/  FMUL R24, R21.reuse, R24 ;  /* 0x0000001815187220 */ /* 0x040fe20000400000 */
[C---:B------:R-:W-:Y:S01]  /*0500*/  FMUL R23, R21.reuse, R26 ;  /* 0x0000001a15177220 */ /* 0x040fe20000400000 */
[----:B------:R-:W-:Y:S01]  /*0510*/  FMUL R25, R21, R28 ;  /* 0x0000001c15197220 */ /* 0x000fe20000400000 */
[--C-:B-----5:R-:W-:Y:S01]  /*0520*/  FADD R9, R9, R16.reuse ;  /* 0x0000001009097221 */ /* 0x120fe20000000000 */
[--C-:B------:R-:W-:Y:S01]  /*0530*/  FADD R8, R8, R16.reuse ;  /* 0x0000001008087221 */ /* 0x100fe20000000000 */
[--C-:B------:R-:W-:Y:S01]  /*0540*/  FADD R10, R10, R16.reuse ;  /* 0x000000100a0a7221 */ /* 0x100fe20000000000 */
[----:B------:R-:W-:Y:S01]  /*0550*/  FADD R11, R11, R16 ;  /* 0x000000100b0b7221 */ /* 0x000fe20000000000 */
[C-C-:B------:R-:W-:Y:S01]  /*0560*/  FFMA R22, R17.reuse, R24, R20.reuse ;  /* 0x0000001811167223 */ /* 0x140fe20000000014 */
[C-C-:B------:R-:W-:Y:S01]  /*0570*/  FFMA R21, R17.reuse, R27, R20.reuse ;  /* 0x0000001b11157223 */ /* 0x140fe20000000014 */
[C-C-:B------:R-:W-:Y:S01]  /*0580*/  FFMA R23, R17.reuse, R23, R20.reuse ;  /* 0x0000001711177223 */ /* 0x140fe20000000014 */
[----:B------:R-:W-:Y:S01]  /*0590*/  FFMA R17, R17, R25, R20 ;  /* 0x0000001911117223 */ /* 0x000fe20000000014 */
[C---:B------:R-:W-:Y:S01]  /*05a0*/  FADD R20, -R2.reuse, R9 ;  /* 0x0000000902147221 */ /* 0x040fe20000000100 */
[C---:B------:R-:W-:Y:S01]  /*05b0*/  FADD R16, -R2.reuse, R8 ;  /* 0x0000000802107221 */ /* 0x040fe20000000100 */
[C---:B------:R-:W-:Y:S01]  /*05c0*/  FADD R24, -R2.reuse, R10 ;  /* 0x0000000a02187221 */ /* 0x040fe20000000100 */
[----:B------:R-:W-:Y:S01]  /*05d0*/  FADD R2, -R2, R11 ;  /* 0x0000000b02027221 */ /* 0x000fe20000000100 */
[C---:B------:R-:W-:Y:S01]  /*05e0*/  FMUL R20, R5.reuse, R20 ;  /* 0x0000001405147220 */ /* 0x040fe20000400000 */
[C---:B------:R-:W-:Y:S01]  /*05f0*/  FMUL R29, R5.reuse, R16 ;  /* 0x00000010051d7220 */ /* 0x040fe20000400000 */
[C---:B------:R-:W-:Y:S01]  /*0600*/  FMUL R27, R5.reuse, R24 ;  /* 0x00000018051b7220 */ /* 0x040fe20000400000 */
[----:B------:R-:W-:Y:S01]  /*0610*/  FMUL R25, R5, R2 ;  /* 0x0000000205197220 */ /* 0x000fe20000400000 */
[C-C-:B------:R-:W-:Y:S01]  /*0620*/  FFMA R5, R3.reuse, R20, R4.reuse ;  /* 0x0000001403057223 */ /* 0x140fe20000000004 */
[C-C-:B------:R-:W-:Y:S01]  /*0630*/  FFMA R20, R3.reuse, R29, R4.reuse ;  /* 0x0000001d03147223 */ /* 0x140fe20000000004 */
[C-C-:B------:R-:W-:Y:S01]  /*0640*/  FFMA R24, R3.reuse, R27, R4.reuse ;  /* 0x0000001b03187223 */ /* 0x140fe20000000004 */
[----:B------:R-:W-:Y:S01]  /*0650*/  FFMA R25, R3, R25, R4 ;  /* 0x0000001903197223 */ /* 0x000fe20000000004 */
[----:B------:R-:W-:Y:S01]  /*0660*/  FSETP.GEU.AND P6, PT, R17, RZ, PT ;  /* 0x000000ff1100720b */ /* 0x000fe20003fce000 */
[----:B0-----:R-:W-:Y:S01]  /*0670*/  IMAD.WIDE R2, R0, 0x4, R18 ;  /* 0x0000000400027825 */ /* 0x001fe200078e0212 */
[----:B------:R-:W-:-:S02]  /*0680*/  FSETP.GEU.AND P0, PT, R23, RZ, PT ;  /* 0x000000ff1700720b */ /* 0x000fc40003f0e000 */
[----:B------:R-:W-:Y:S02]  /*0690*/  FSETP.GEU.AND P1, PT, R22, RZ, PT ;  /* 0x000000ff1600720b */ /* 0x000fe40003f2e000 */
[----:B------:R-:W-:Y:S02]  /*06a0*/  FSETP.GEU.AND P2, PT, R21, RZ, PT ;  /* 0x000000ff1500720b */ /* 0x000fe40003f4e000 */
[----:B------:R-:W-:Y:S02]  /*06b0*/  SEL R19, R17, RZ, P6 ;  /* 0x000000ff11137207 */ /* 0x000fe40003000000 */
[----:B------:R-:W-:Y:S02]  /*06c0*/  FSETP.GEU.AND P3, PT, R25, RZ, PT ;  /* 0x000000ff1900720b */ /* 0x000fe40003f6e000 */
[----:B------:R-:W-:Y:S02]  /*06d0*/  FSETP.GEU.AND P4, PT, R24, RZ, PT ;  /* 0x000000ff1800720b */ /* 0x000fe40003f8e000 */
[----:B------:R-:W-:-:S02]  /*06e0*/  FSETP.GEU.AND P5, PT, R5, RZ, PT ;  /* 0x000000ff0500720b */ /* 0x000fc40003fae000 */
[----:B------:R-:W-:Y:S02]  /*06f0*/  FSETP.GEU.AND P6, PT, R20, RZ, PT ;  /* 0x000000ff1400720b */ /* 0x000fe40003fce000 */
[----:B------:R-:W-:Y:S02]  /*0700*/  SEL R18, R23, RZ, P0 ;  /* 0x000000ff17127207 */ /* 0x000fe40000000000 */
[----:B------:R-:W-:Y:S02]  /*0710*/  SEL R17, R22, RZ, P1 ;  /* 0x000000ff16117207 */ /* 0x000fe40000800000 */
[----:B------:R-:W-:Y:S02]  /*0720*/  SEL R16, R21, RZ, P2 ;  /* 0x000000ff15107207 */ /* 0x000fe40001000000 */
[----:B------:R-:W-:Y:S02]  /*0730*/  SEL R23, R25, RZ, P3 ;  /* 0x000000ff19177207 */ /* 0x000fe40001800000 */
[----:B------:R-:W-:-:S02]  /*0740*/  SEL R22, R24, RZ, P4 ;  /* 0x000000ff18167207 */ /* 0x000fc40002000000 */
[----:B------:R-:W-:Y:S02]  /*0750*/  SEL R21, R5, RZ, P5 ;  /* 0x000000ff05157207 */ /* 0x000fe40002800000 */
[----:B------:R-:W-:Y:S01]  /*0760*/  SEL R20, R20, RZ, P6 ;  /* 0x000000ff14147207 */ /* 0x000fe20003000000 */
[----:B------:R-:W-:Y:S04]  /*0770*/  STG.E.128 desc[UR4][R6.64], R12 ;  /* 0x0000000c06007986 */ /* 0x000fe8000c101d04 */
[----:B------:R-:W-:Y:S04]  /*0780*/  STG.E.128 desc[UR4][R6.64+0x800], R8 ;  /* 0x0008000806007986 */ /* 0x000fe8000c101d04 */
[----:B------:R-:W-:Y:S04]  /*0790*/  STG.E.128 desc[UR4][R2.64], R16 ;  /* 0x0000001002007986 */ /* 0x000fe8000c101d04 */
[----:B------:R-:W-:Y:S01]  /*07a0*/  STG.E.128 desc[UR4][R2.64+0x800], R20 ;  /* 0x0008001402007986 */ /* 0x000fe2000c101d04 */
[----:B------:R-:W-:Y:S05]  /*07b0*/  EXIT ;  /* 0x000000000000794d */ /* 0x000fea0003800000 */
.L_x_0:
[----:B------:R-:W-:-:S00]  /*07c0*/  BRA `(.L_x_0) ;  /* 0xfffffffc00fc7947 */ /* 0x000fc0000383ffff */
[----:B------:R-:W-:-:S00]  /*07d0*/  NOP ;  /* 0x0000000000007918 */ /* 0x000fc00000000000 */
        /* <DEDUP_REMOVED lines=10> */
.L_x_1:


//--------------------- .nv.global.init           --------------------------
	.section	.nv.global.init,"aw",@progbits
.nv.global.init:
	.type		_$_str,@object
	.size		_$_str,(_$_str_$_2 - _$_str)
_$_str:
        /*0000*/ 	.byte	0x5f, 0x5f, 0x43, 0x55, 0x44, 0x41, 0x5f, 0x46, 0x54, 0x5a, 0x00
	.type		_$_str_$_2,@object
	.size		_$_str_$_2,(.L_1 - _$_str_$_2)
_$_str_$_2:
        /*000b*/ 	.byte	0x5f, 0x5f, 0x43, 0x55, 0x44, 0x41, 0x5f, 0x50, 0x52, 0x45, 0x43, 0x5f, 0x53, 0x51, 0x52, 0x54
        /*001b*/ 	.byte	0x00
.L_1:


//--------------------- .nv.constant0.triton_poi_fused__native_batch_norm_legit_no_training_convolution_relu_1 --------------------------
	.section	.nv.constant0.triton_poi_fused__native_batch_norm_legit_no_training_convolution_relu_1,"a",@progbits
	.sectionflags	@""
	.align	4
.nv.constant0.triton_poi_fused__native_batch_norm_legit_no_training_convolution_relu_1:
	.zero		588
